







.version 5.0
.target sm_61
.address_size 64



.visible .entry _Z11spin_kernell(
.param .u64 _Z11spin_kernell_param_0
)
{
.reg .pred %p<3>;
.reg .b64 %rd<6>;


ld.param.u64 %rd2, [_Z11spin_kernell_param_0];

	mov.u64 %rd3, %clock64;

	setp.lt.s64	%p1, %rd2, 1;
@%p1 bra BB0_2;

BB0_1:

	mov.u64 %rd4, %clock64;

	sub.s64 %rd5, %rd4, %rd3;
setp.lt.s64	%p2, %rd5, %rd2;
@%p2 bra BB0_1;

BB0_2:
ret;
}




// ===== COMPILED SASS (sm_100) =====

	.target	sm_100

	.elftype	@"ET_EXEC"


//--------------------- .note.nv.tkinfo           --------------------------
	.section	.note.nv.tkinfo,"",@"SHT_NOTE"
	.sectionflags	@"SHF_NOTE_NV_TKINFO"
	.tkinfo
        /*0018*/ 	.word	0x00000002
        /*0030*/ 	.string	""
        /*0030*/ 	.string	"ptxas"
        /*0030*/ 	.string	"Cuda compilation tools, release 13.0, V13.0.88"
        /*0030*/ 	.string	"Build cuda_13.0.r13.0/compiler.36424714_0"
        /*0030*/ 	.string	"-arch sm_100 "



//--------------------- .note.nv.cuinfo           --------------------------
	.section	.note.nv.cuinfo,"",@"SHT_NOTE"
	.sectionflags	@"SHF_NOTE_NV_CUINFO"
        /*0018*/ 	.short	0x0002
        /*001a*/ 	.short	0x003d
        /*001c*/ 	.short	0x0082
	.zero		2


//--------------------- .nv.info                  --------------------------
	.section	.nv.info,"",@"SHT_CUDA_INFO"
	.align	4


	//----- nvinfo : EIATTR_REGCOUNT
	.align		4
        /*0000*/ 	.byte	0x04, 0x2f
        /*0002*/ 	.short	(.L_1 - .L_0)
	.align		4
.L_0:
        /*0004*/ 	.word	index@(_Z11spin_kernell)
        /*0008*/ 	.word	0x0000000c


	//----- nvinfo : EIATTR_FRAME_SIZE
	.align		4
.L_1:
        /*000c*/ 	.byte	0x04, 0x11
        /*000e*/ 	.short	(.L_3 - .L_2)
	.align		4
.L_2:
        /*0010*/ 	.word	index@(_Z11spin_kernell)
        /*0014*/ 	.word	0x00000000


	//----- nvinfo : EIATTR_MIN_STACK_SIZE
	.align		4
.L_3:
        /*0018*/ 	.byte	0x04, 0x12
        /*001a*/ 	.short	(.L_5 - .L_4)
	.align		4
.L_4:
        /*001c*/ 	.word	index@(_Z11spin_kernell)
        /*0020*/ 	.word	0x00000000
.L_5:


//--------------------- .nv.compat                --------------------------
	.section	.nv.compat,"",@"SHT_CUDA_COMPAT_INFO"
	.align	4
        /*0000*/ 	.byte	0x02, 0x09, 0x00, 0x00, 0x02, 0x02, 0x01, 0x00, 0x02, 0x05, 0x05, 0x00, 0x03, 0x07, 0x01, 0x01
        /*0010*/ 	.byte	0x02, 0x03, 0x00, 0x00, 0x02, 0x06, 0x01, 0x00, 0x04, 0x0b, 0x08, 0x00, 0x09, 0x00, 0x00, 0x00
        /*0020*/ 	.byte	0x00, 0x00, 0x00, 0x00


//--------------------- .nv.info._Z11spin_kernell --------------------------
	.section	.nv.info._Z11spin_kernell,"",@"SHT_CUDA_INFO"
	.sectionflags	@""
	.align	4


	//----- nvinfo : EIATTR_CUDA_API_VERSION
	.align		4
        /*0000*/ 	.byte	0x04, 0x37
        /*0002*/ 	.short	(.L_7 - .L_6)
.L_6:
        /*0004*/ 	.word	0x00000082


	//----- nvinfo : EIATTR_KPARAM_INFO
	.align		4
.L_7:
        /*0008*/ 	.byte	0x04, 0x17
        /*000a*/ 	.short	(.L_9 - .L_8)
.L_8:
        /*000c*/ 	.word	0x00000000
        /*0010*/ 	.short	0x0000
        /*0012*/ 	.short	0x0000
        /*0014*/ 	.byte	0x00, 0xf0, 0x21, 0x00


	//----- nvinfo : EIATTR_SPARSE_MMA_MASK
	.align		4
.L_9:
        /*0018*/ 	.byte	0x03, 0x50
        /*001a*/ 	.short	0x0000


	//----- nvinfo : EIATTR_MAXREG_COUNT
	.align		4
        /*001c*/ 	.byte	0x03, 0x1b
        /*001e*/ 	.short	0x00ff


	//----- nvinfo : EIATTR_MERCURY_ISA_VERSION
	.align		4
        /*0020*/ 	.byte	0x03, 0x5f
        /*0022*/ 	.short	0x0101


	//----- nvinfo : EIATTR_VRC_CTA_INIT_COUNT
	.align		4
        /*0024*/ 	.byte	0x02, 0x4a
	.zero		1
	.zero		1


	//----- nvinfo : EIATTR_EXIT_INSTR_OFFSETS
	.align		4
        /*0028*/ 	.byte	0x04, 0x1c
        /*002a*/ 	.short	(.L_11 - .L_10)


	//   ....[0]....
.L_10:
        /*002c*/ 	.word	0x00000050


	//   ....[1]....
        /*0030*/ 	.word	0x000000c0


	//----- nvinfo : EIATTR_CBANK_PARAM_SIZE
	.align		4
.L_11:
        /*0034*/ 	.byte	0x03, 0x19
        /*0036*/ 	.short	0x0008


	//----- nvinfo : EIATTR_PARAM_CBANK
	.align		4
        /*0038*/ 	.byte	0x04, 0x0a
        /*003a*/ 	.short	(.L_13 - .L_12)
	.align		4
.L_12:
        /*003c*/ 	.word	index@(.nv.constant0._Z11spin_kernell)
        /*0040*/ 	.short	0x0380
        /*0042*/ 	.short	0x0008


	//----- nvinfo : EIATTR_SW_WAR
	.align		4
.L_13:
        /*0044*/ 	.byte	0x04, 0x36
        /*0046*/ 	.short	(.L_15 - .L_14)
.L_14:
        /*0048*/ 	.word	0x00000008
.L_15:


//--------------------- .nv.callgraph             --------------------------
	.section	.nv.callgraph,"",@"SHT_CUDA_CALLGRAPH"
	.align	4
	.sectionentsize	8
	.align		4
        /*0000*/ 	.word	0x00000000
	.align		4
        /*0004*/ 	.word	0xffffffff
	.align		4
        /*0008*/ 	.word	0x00000000
	.align		4
        /*000c*/ 	.word	0xfffffffe
	.align		4
        /*0010*/ 	.word	0x00000000
	.align		4
        /*0014*/ 	.word	0xfffffffd
	.align		4
        /*0018*/ 	.word	0x00000000
	.align		4
        /*001c*/ 	.word	0xfffffffc


//--------------------- .text._Z11spin_kernell    --------------------------
	.section	.text._Z11spin_kernell,"ax",@progbits
	.align	128
        .global         _Z11spin_kernell
        .type           _Z11spin_kernell,@function
        .size           _Z11spin_kernell,(.L_x_2 - _Z11spin_kernell)
        .other          _Z11spin_kernell,@"STO_CUDA_ENTRY STV_DEFAULT"
_Z11spin_kernell:
.text._Z11spin_kernell:
[----:B------:R-:W-:Y:S01]  /*0000*/  LDC R1, c[0x0][0x37c] ;  /* 0x0000df00ff017b82 */ /* 0x000fe20000000800 */
[----:B------:R-:W-:-:S07]  /*0010*/  CS2R R2, SR_CLOCKLO ;  /* 0x0000000000027805 */ /* 0x000fce0000015000 */
[----:B------:R-:W0:Y:S02]  /*0020*/  LDC.64 R8, c[0x0][0x380] ;  /* 0x0000e000ff087b82 */ /* 0x000e240000000a00 */
[----:B0-----:R-:W-:-:S04]  /*0030*/  ISETP.GE.U32.AND P0, PT, R8, 0x1, PT ;  /* 0x000000010800780c */ /* 0x001fc80003f06070 */
[----:B------:R-:W-:-:S13]  /*0040*/  ISETP.GE.AND.EX P0, PT, R9, RZ, PT, P0 ;  /* 0x000000ff0900720c */ /* 0x000fda0003f06300 */
[----:B------:R-:W-:Y:S05]  /*0050*/  @!P0 EXIT ;  /* 0x000000000000894d */ /* 0x000fea0003800000 */
.L_x_0:
[----:B------:R-:W-:-:S06]  /*0060*/  CS2R R4, SR_CLOCKLO ;  /* 0x0000000000047805 */ /* 0x000fcc0000015000 */
[----:B------:R-:W-:-:S05]  /*0070*/  IADD3 R7, P0, PT, -R2, R4, RZ ;  /* 0x0000000402077210 */ /* 0x000fca0007f1e1ff */
[----:B------:R-:W-:Y:S01]  /*0080*/  IMAD.X R4, R5, 0x1, ~R3, P0 ;  /* 0x0000000105047824 */ /* 0x000fe200000e0e03 */
[----:B------:R-:W-:-:S04]  /*0090*/  ISETP.GE.U32.AND P0, PT, R7, R8, PT ;  /* 0x000000080700720c */ /* 0x000fc80003f06070 */
[----:B------:R-:W-:-:S13]  /*00a0*/  ISETP.GE.AND.EX P0, PT, R4, R9, PT, P0 ;  /* 0x000000090400720c */ /* 0x000fda0003f06300 */
[----:B------:R-:W-:Y:S05]  /*00b0*/  @!P0 BRA `(.L_x_0) ;  /* 0xfffffffc00e88947 */ /* 0x000fea000383ffff */
[----:B------:R-:W-:Y:S05]  /*00c0*/  EXIT ;  /* 0x000000000000794d */ /* 0x000fea0003800000 */
.L_x_1:
[----:B------:R-:W-:-:S00]  /*00d0*/  BRA `(.L_x_1) ;  /* 0xfffffffc00fc7947 */ /* 0x000fc0000383ffff */
[----:B------:R-:W-:-:S00]  /*00e0*/  NOP ;  /* 0x0000000000007918 */ /* 0x000fc00000000000 */
        /* <DEDUP_REMOVED lines=9> */
.L_x_2:


//--------------------- .nv.shared.reserved.0     --------------------------
	.section	.nv.shared.reserved.0,"aw",@nobits
	.weak		__nv_reservedSMEM_offset_0_alias
	.size		__nv_reservedSMEM_offset_0_alias, 0, 64
	.other		__nv_reservedSMEM_offset_0_alias,@"STO_CUDA_RESERVED_SHARED STV_DEFAULT"
__nv_reservedSMEM_offset_0_alias:
	.zero		0
	.zero		64


//--------------------- .nv.constant0._Z11spin_kernell --------------------------
	.section	.nv.constant0._Z11spin_kernell,"a",@progbits
	.sectionflags	@""
	.align	4
.nv.constant0._Z11spin_kernell:
	.zero		904


//--------------------- SYMBOLS --------------------------

	.type		.nv.reservedSmem.offset0,@object
	.size		.nv.reservedSmem.offset0,0x4
